//
// Generated by NVIDIA NVVM Compiler
//
// Compiler Build ID: CL-36424714
// Cuda compilation tools, release 13.0, V13.0.88
// Based on NVVM 20.0.0
//

.version 9.0
.target sm_100
.address_size 64

	// .globl	_Z6AplusBii
.global .attribute(.managed) .align 4 .b8 ret[40];

.visible .entry _Z6AplusBii(
	.param .u32 _Z6AplusBii_param_0,
	.param .u32 _Z6AplusBii_param_1
)
{
	.reg .b32 	%r<6>;
	.reg .b64 	%rd<4>;

	ld.param.u32 	%r1, [_Z6AplusBii_param_0];
	ld.param.u32 	%r2, [_Z6AplusBii_param_1];
	mov.u32 	%r3, %tid.x;
	add.s32 	%r4, %r1, %r3;
	add.s32 	%r5, %r4, %r2;
	mul.wide.u32 	%rd1, %r3, 4;
	mov.u64 	%rd2, ret;
	add.s64 	%rd3, %rd2, %rd1;
	st.global.u32 	[%rd3], %r5;
	ret;

}


// ===== COMPILED SASS (sm_100) =====

	.target	sm_100

	.elftype	@"ET_EXEC"


//--------------------- .note.nv.tkinfo           --------------------------
	.section	.note.nv.tkinfo,"",@"SHT_NOTE"
	.sectionflags	@"SHF_NOTE_NV_TKINFO"
	.tkinfo
        /*0018*/ 	.word	0x00000002
        /*0030*/ 	.string	""
        /*0030*/ 	.string	"ptxas"
        /*0030*/ 	.string	"Cuda compilation tools, release 13.0, V13.0.88"
        /*0030*/ 	.string	"Build cuda_13.0.r13.0/compiler.36424714_0"
        /*0030*/ 	.string	"-arch sm_100 -m 64 "



//--------------------- .note.nv.cuinfo           --------------------------
	.section	.note.nv.cuinfo,"",@"SHT_NOTE"
	.sectionflags	@"SHF_NOTE_NV_CUINFO"
        /*0018*/ 	.short	0x0002
        /*001a*/ 	.short	0x0064
        /*001c*/ 	.short	0x0082
	.zero		2


//--------------------- .nv.info                  --------------------------
	.section	.nv.info,"",@"SHT_CUDA_INFO"
	.align	4


	//----- nvinfo : EIATTR_REGCOUNT
	.align		4
        /*0000*/ 	.byte	0x04, 0x2f
        /*0002*/ 	.short	(.L_2 - .L_1)
	.align		4
.L_1:
        /*0004*/ 	.word	index@(_Z6AplusBii)
        /*0008*/ 	.word	0x0000000a


	//----- nvinfo : EIATTR_FRAME_SIZE
	.align		4
.L_2:
        /*000c*/ 	.byte	0x04, 0x11
        /*000e*/ 	.short	(.L_4 - .L_3)
	.align		4
.L_3:
        /*0010*/ 	.word	index@(_Z6AplusBii)
        /*0014*/ 	.word	0x00000000


	//----- nvinfo : EIATTR_MIN_STACK_SIZE
	.align		4
.L_4:
        /*0018*/ 	.byte	0x04, 0x12
        /*001a*/ 	.short	(.L_6 - .L_5)
	.align		4
.L_5:
        /*001c*/ 	.word	index@(_Z6AplusBii)
        /*0020*/ 	.word	0x00000000
.L_6:


//--------------------- .nv.compat                --------------------------
	.section	.nv.compat,"",@"SHT_CUDA_COMPAT_INFO"
	.align	4
        /*0000*/ 	.byte	0x02, 0x09, 0x00, 0x00, 0x02, 0x02, 0x01, 0x00, 0x02, 0x05, 0x05, 0x00, 0x03, 0x07, 0x01, 0x01
        /*0010*/ 	.byte	0x02, 0x03, 0x00, 0x00, 0x02, 0x06, 0x01, 0x00, 0x04, 0x0b, 0x08, 0x00, 0x09, 0x00, 0x00, 0x00
        /*0020*/ 	.byte	0x00, 0x00, 0x00, 0x00


//--------------------- .nv.info._Z6AplusBii      --------------------------
	.section	.nv.info._Z6AplusBii,"",@"SHT_CUDA_INFO"
	.sectionflags	@""
	.align	4


	//----- nvinfo : EIATTR_CUDA_API_VERSION
	.align		4
        /*0000*/ 	.byte	0x04, 0x37
        /*0002*/ 	.short	(.L_8 - .L_7)
.L_7:
        /*0004*/ 	.word	0x00000082


	//----- nvinfo : EIATTR_KPARAM_INFO
	.align		4
.L_8:
        /*0008*/ 	.byte	0x04, 0x17
        /*000a*/ 	.short	(.L_10 - .L_9)
.L_9:
        /*000c*/ 	.word	0x00000000
        /*0010*/ 	.short	0x0001
        /*0012*/ 	.short	0x0004
        /*0014*/ 	.byte	0x00, 0xf0, 0x11, 0x00


	//----- nvinfo : EIATTR_KPARAM_INFO
	.align		4
.L_10:
        /*0018*/ 	.byte	0x04, 0x17
        /*001a*/ 	.short	(.L_12 - .L_11)
.L_11:
        /*001c*/ 	.word	0x00000000
        /*0020*/ 	.short	0x0000
        /*0022*/ 	.short	0x0000
        /*0024*/ 	.byte	0x00, 0xf0, 0x11, 0x00


	//----- nvinfo : EIATTR_SPARSE_MMA_MASK
	.align		4
.L_12:
        /*0028*/ 	.byte	0x03, 0x50
        /*002a*/ 	.short	0x0000


	//----- nvinfo : EIATTR_MAXREG_COUNT
	.align		4
        /*002c*/ 	.byte	0x03, 0x1b
        /*002e*/ 	.short	0x00ff


	//----- nvinfo : EIATTR_MERCURY_ISA_VERSION
	.align		4
        /*0030*/ 	.byte	0x03, 0x5f
        /*0032*/ 	.short	0x0101


	//----- nvinfo : EIATTR_VRC_CTA_INIT_COUNT
	.align		4
        /*0034*/ 	.byte	0x02, 0x4a
	.zero		1
	.zero		1


	//----- nvinfo : EIATTR_EXIT_INSTR_OFFSETS
	.align		4
        /*0038*/ 	.byte	0x04, 0x1c
        /*003a*/ 	.short	(.L_14 - .L_13)


	//   ....[0]....
.L_13:
        /*003c*/ 	.word	0x00000080


	//----- nvinfo : EIATTR_CBANK_PARAM_SIZE
	.align		4
.L_14:
        /*0040*/ 	.byte	0x03, 0x19
        /*0042*/ 	.short	0x0008


	//----- nvinfo : EIATTR_PARAM_CBANK
	.align		4
        /*0044*/ 	.byte	0x04, 0x0a
        /*0046*/ 	.short	(.L_16 - .L_15)
	.align		4
.L_15:
        /*0048*/ 	.word	index@(.nv.constant0._Z6AplusBii)
        /*004c*/ 	.short	0x0380
        /*004e*/ 	.short	0x0008


	//----- nvinfo : EIATTR_SW_WAR
	.align		4
.L_16:
        /*0050*/ 	.byte	0x04, 0x36
        /*0052*/ 	.short	(.L_18 - .L_17)
.L_17:
        /*0054*/ 	.word	0x00000008
.L_18:


//--------------------- .nv.callgraph             --------------------------
	.section	.nv.callgraph,"",@"SHT_CUDA_CALLGRAPH"
	.align	4
	.sectionentsize	8
	.align		4
        /*0000*/ 	.word	0x00000000
	.align		4
        /*0004*/ 	.word	0xffffffff
	.align		4
        /*0008*/ 	.word	0x00000000
	.align		4
        /*000c*/ 	.word	0xfffffffe
	.align		4
        /*0010*/ 	.word	0x00000000
	.align		4
        /*0014*/ 	.word	0xfffffffd
	.align		4
        /*0018*/ 	.word	0x00000000
	.align		4
        /*001c*/ 	.word	0xfffffffc


//--------------------- .nv.constant4             --------------------------
	.section	.nv.constant4,"a",@progbits
	.align	8
	.align		8
.nv.constant4:
        /*0000*/ 	.dword	ret


//--------------------- .text._Z6AplusBii         --------------------------
	.section	.text._Z6AplusBii,"ax",@progbits
	.align	128
        .global         _Z6AplusBii
        .type           _Z6AplusBii,@function
        .size           _Z6AplusBii,(.L_x_1 - _Z6AplusBii)
        .other          _Z6AplusBii,@"STO_CUDA_ENTRY STV_DEFAULT"
_Z6AplusBii:
.text._Z6AplusBii:
[----:B------:R-:W-:Y:S01]  /*0000*/  LDC R1, c[0x0][0x37c] ;  /* 0x0000df00ff017b82 */ /* 0x000fe20000000800 */
[----:B------:R-:W0:Y:S07]  /*0010*/  S2R R7, SR_TID.X ;  /* 0x0000000000077919 */ /* 0x000e2e0000002100 */
[----:B------:R-:W0:Y:S01]  /*0020*/  LDC.64 R4, c[0x0][0x380] ;  /* 0x0000e000ff047b82 */ /* 0x000e220000000a00 */
[----:B------:R-:W1:Y:S07]  /*0030*/  LDCU.64 UR4, c[0x0][0x358] ;  /* 0x00006b00ff0477ac */ /* 0x000e6e0008000a00 */
[----:B------:R-:W2:Y:S01]  /*0040*/  LDC.64 R2, c[0x4][RZ] ;  /* 0x01000000ff027b82 */ /* 0x000ea20000000a00 */
[----:B0-----:R-:W-:Y:S01]  /*0050*/  IADD3 R5, PT, PT, R5, R7, R4 ;  /* 0x0000000705057210 */ /* 0x001fe20007ffe004 */
[----:B--2---:R-:W-:-:S05]  /*0060*/  IMAD.WIDE.U32 R2, R7, 0x4, R2 ;  /* 0x0000000407027825 */ /* 0x004fca00078e0002 */
[----:B-1----:R-:W-:Y:S01]  /*0070*/  STG.E desc[UR4][R2.64], R5 ;  /* 0x0000000502007986 */ /* 0x002fe2000c101904 */
[----:B------:R-:W-:Y:S05]  /*0080*/  EXIT ;  /* 0x000000000000794d */ /* 0x000fea0003800000 */
.L_x_0:
[----:B------:R-:W-:-:S00]  /*0090*/  BRA `(.L_x_0) ;  /* 0xfffffffc00fc7947 */ /* 0x000fc0000383ffff */
[----:B------:R-:W-:-:S00]  /*00a0*/  NOP ;  /* 0x0000000000007918 */ /* 0x000fc00000000000 */
        /* <DEDUP_REMOVED lines=13> */
.L_x_1:


//--------------------- .nv.shared.reserved.0     --------------------------
	.section	.nv.shared.reserved.0,"aw",@nobits
	.weak		__nv_reservedSMEM_offset_0_alias
	.size		__nv_reservedSMEM_offset_0_alias, 0, 64
	.other		__nv_reservedSMEM_offset_0_alias,@"STO_CUDA_RESERVED_SHARED STV_DEFAULT"
__nv_reservedSMEM_offset_0_alias:
	.zero		0
	.zero		64


//--------------------- .nv.global                --------------------------
	.section	.nv.global,"aw",@nobits
	.align	4
.nv.global:
	.type		ret,@object
	.size		ret,(.L_0 - ret)
	.other		ret,@"STV_DEFAULT STO_CUDA_MANAGED"
ret:
	.zero		40
.L_0:


//--------------------- .nv.constant0._Z6AplusBii --------------------------
	.section	.nv.constant0._Z6AplusBii,"a",@progbits
	.sectionflags	@""
	.align	4
.nv.constant0._Z6AplusBii:
	.zero		904


//--------------------- SYMBOLS --------------------------

	.type		.nv.reservedSmem.offset0,@object
	.size		.nv.reservedSmem.offset0,0x4
